//
// Generated by NVIDIA NVVM Compiler
//
// Compiler Build ID: CL-36424714
// Cuda compilation tools, release 13.0, V13.0.88
// Based on NVVM 20.0.0
//

.version 9.0
.target sm_100
.address_size 64

	// .globl	_Z13initSolKernelPfii

.visible .entry _Z13initSolKernelPfii(
	.param .u64 .ptr .align 1 _Z13initSolKernelPfii_param_0,
	.param .u32 _Z13initSolKernelPfii_param_1,
	.param .u32 _Z13initSolKernelPfii_param_2
)
{
	.reg .pred 	%p<4>;
	.reg .b32 	%r<15>;
	.reg .b64 	%rd<5>;

	ld.param.u64 	%rd1, [_Z13initSolKernelPfii_param_0];
	ld.param.u32 	%r2, [_Z13initSolKernelPfii_param_1];
	ld.param.u32 	%r3, [_Z13initSolKernelPfii_param_2];
	mov.u32 	%r5, %ctaid.x;
	mov.u32 	%r6, %ntid.x;
	mov.u32 	%r7, %tid.x;
	mad.lo.s32 	%r8, %r5, %r6, %r7;
	mov.u32 	%r9, %ctaid.y;
	mov.u32 	%r10, %ntid.y;
	mov.u32 	%r11, %tid.y;
	mad.lo.s32 	%r12, %r9, %r10, %r11;
	mad.lo.s32 	%r1, %r2, %r12, %r8;
	setp.ge.s32 	%p1, %r8, %r2;
	setp.ge.s32 	%p2, %r12, %r3;
	or.pred  	%p3, %p1, %p2;
	@%p3 bra 	$L__BB0_2;
	cvta.to.global.u64 	%rd2, %rd1;
	mul.wide.s32 	%rd3, %r1, 4;
	add.s64 	%rd4, %rd2, %rd3;
	mov.b32 	%r14, 0;
	st.global.u32 	[%rd4], %r14;
$L__BB0_2:
	ret;

}
	// .globl	_Z12JacobiKernelPfiiff
.visible .entry _Z12JacobiKernelPfiiff(
	.param .u64 .ptr .align 1 _Z12JacobiKernelPfiiff_param_0,
	.param .u32 _Z12JacobiKernelPfiiff_param_1,
	.param .u32 _Z12JacobiKernelPfiiff_param_2,
	.param .f32 _Z12JacobiKernelPfiiff_param_3,
	.param .f32 _Z12JacobiKernelPfiiff_param_4
)
{
	.reg .pred 	%p<13>;
	.reg .b32 	%r<23>;
	.reg .b32 	%f<57>;
	.reg .b64 	%rd<8>;

	ld.param.u64 	%rd1, [_Z12JacobiKernelPfiiff_param_0];
	ld.param.u32 	%r5, [_Z12JacobiKernelPfiiff_param_1];
	ld.param.u32 	%r4, [_Z12JacobiKernelPfiiff_param_2];
	ld.param.f32 	%f1, [_Z12JacobiKernelPfiiff_param_3];
	ld.param.f32 	%f2, [_Z12JacobiKernelPfiiff_param_4];
	mov.u32 	%r6, %ctaid.x;
	mov.u32 	%r7, %ntid.x;
	mov.u32 	%r8, %tid.x;
	mad.lo.s32 	%r9, %r6, %r7, %r8;
	mov.u32 	%r10, %ctaid.y;
	mov.u32 	%r11, %ntid.y;
	mov.u32 	%r12, %tid.y;
	mad.lo.s32 	%r2, %r10, %r11, %r12;
	setp.eq.s32 	%p1, %r2, 0;
	add.s32 	%r13, %r5, -1;
	setp.ge.s32 	%p2, %r9, %r13;
	or.pred  	%p3, %p1, %p2;
	@%p3 bra 	$L__BB1_3;
	setp.lt.u32 	%p4, %r2, 2;
	add.s32 	%r14, %r4, -1;
	setp.ge.s32 	%p5, %r2, %r14;
	or.pred  	%p6, %p4, %p5;
	@%p6 bra 	$L__BB1_3;
	mad.lo.s32 	%r15, %r5, %r2, %r9;
	sub.s32 	%r16, %r15, %r5;
	cvta.to.global.u64 	%rd2, %rd1;
	mul.wide.s32 	%rd3, %r16, 4;
	add.s64 	%rd4, %rd2, %rd3;
	ld.global.f32 	%f3, [%rd4];
	mul.wide.s32 	%rd5, %r5, 4;
	add.s64 	%rd6, %rd4, %rd5;
	ld.global.f32 	%f4, [%rd6+-4];
	add.f32 	%f5, %f3, %f4;
	add.s64 	%rd7, %rd6, %rd5;
	ld.global.f32 	%f6, [%rd7];
	add.f32 	%f7, %f5, %f6;
	ld.global.f32 	%f8, [%rd6+4];
	add.f32 	%f9, %f7, %f8;
	cvt.rn.f32.s32 	%f10, %r9;
	mul.f32 	%f11, %f1, %f10;
	cvt.rn.f32.u32 	%f12, %r2;
	mul.f32 	%f13, %f1, %f12;
	add.f32 	%f14, %f11, %f11;
	cvt.rni.f32.f32 	%f15, %f14;
	cvt.rzi.s32.f32 	%r17, %f15;
	fma.rn.f32 	%f16, %f15, 0fBF000000, %f11;
	mul.rn.f32 	%f17, %f16, %f16;
	fma.rn.f32 	%f18, %f17, 0fBF17ACC9, 0f40233590;
	fma.rn.f32 	%f19, %f17, 0f3E684E12, 0fBFAAD2E0;
	fma.rn.f32 	%f20, %f18, %f17, 0fC0A55DF6;
	fma.rn.f32 	%f21, %f19, %f17, 0f4081E0CF;
	fma.rn.f32 	%f22, %f17, %f16, 0f00000000;
	fma.rn.f32 	%f23, %f21, %f17, 0fC09DE9E6;
	fma.rn.f32 	%f24, %f20, %f22, 0f00000000;
	fma.rn.f32 	%f25, %f23, %f17, 0f3F800000;
	fma.rn.f32 	%f26, %f16, 0f40490FDB, %f24;
	and.b32  	%r18, %r17, 1;
	setp.eq.b32 	%p7, %r18, 1;
	selp.f32 	%f27, %f25, %f26, %p7;
	and.b32  	%r19, %r17, 2;
	setp.eq.s32 	%p8, %r19, 0;
	mov.f32 	%f28, 0f00000000;
	sub.f32 	%f29, %f28, %f27;
	selp.f32 	%f30, %f27, %f29, %p8;
	cvt.rzi.f32.f32 	%f31, %f11;
	setp.eq.f32 	%p9, %f11, %f31;
	mul.rn.f32 	%f32, %f11, %f28;
	selp.f32 	%f33, %f32, %f30, %p9;
	add.f32 	%f34, %f13, %f13;
	cvt.rni.f32.f32 	%f35, %f34;
	cvt.rzi.s32.f32 	%r20, %f35;
	fma.rn.f32 	%f36, %f35, 0fBF000000, %f13;
	mul.rn.f32 	%f37, %f36, %f36;
	fma.rn.f32 	%f38, %f37, 0fBF17ACC9, 0f40233590;
	fma.rn.f32 	%f39, %f37, 0f3E684E12, 0fBFAAD2E0;
	fma.rn.f32 	%f40, %f38, %f37, 0fC0A55DF6;
	fma.rn.f32 	%f41, %f39, %f37, 0f4081E0CF;
	fma.rn.f32 	%f42, %f37, %f36, 0f00000000;
	fma.rn.f32 	%f43, %f41, %f37, 0fC09DE9E6;
	fma.rn.f32 	%f44, %f40, %f42, 0f00000000;
	fma.rn.f32 	%f45, %f43, %f37, 0f3F800000;
	fma.rn.f32 	%f46, %f36, 0f40490FDB, %f44;
	and.b32  	%r21, %r20, 1;
	setp.eq.b32 	%p10, %r21, 1;
	selp.f32 	%f47, %f45, %f46, %p10;
	and.b32  	%r22, %r20, 2;
	setp.eq.s32 	%p11, %r22, 0;
	sub.f32 	%f48, %f28, %f47;
	selp.f32 	%f49, %f47, %f48, %p11;
	cvt.rzi.f32.f32 	%f50, %f13;
	setp.eq.f32 	%p12, %f13, %f50;
	mul.rn.f32 	%f51, %f13, %f28;
	selp.f32 	%f52, %f51, %f49, %p12;
	mul.f32 	%f53, %f33, %f52;
	mul.f32 	%f54, %f2, %f53;
	sub.f32 	%f55, %f9, %f54;
	mul.f32 	%f56, %f55, 0f3E800000;
	st.global.f32 	[%rd6], %f56;
$L__BB1_3:
	ret;

}


// ===== COMPILED SASS (sm_100) =====

	.target	sm_100

	.elftype	@"ET_EXEC"


//--------------------- .note.nv.tkinfo           --------------------------
	.section	.note.nv.tkinfo,"",@"SHT_NOTE"
	.sectionflags	@"SHF_NOTE_NV_TKINFO"
	.tkinfo
        /*0018*/ 	.word	0x00000002
        /*0030*/ 	.string	""
        /*0030*/ 	.string	"ptxas"
        /*0030*/ 	.string	"Cuda compilation tools, release 13.0, V13.0.88"
        /*0030*/ 	.string	"Build cuda_13.0.r13.0/compiler.36424714_0"
        /*0030*/ 	.string	"-arch sm_100 -m 64 "



//--------------------- .note.nv.cuinfo           --------------------------
	.section	.note.nv.cuinfo,"",@"SHT_NOTE"
	.sectionflags	@"SHF_NOTE_NV_CUINFO"
        /*0018*/ 	.short	0x0002
        /*001a*/ 	.short	0x0064
        /*001c*/ 	.short	0x0082
	.zero		2


//--------------------- .nv.info                  --------------------------
	.section	.nv.info,"",@"SHT_CUDA_INFO"
	.align	4


	//----- nvinfo : EIATTR_REGCOUNT
	.align		4
        /*0000*/ 	.byte	0x04, 0x2f
        /*0002*/ 	.short	(.L_1 - .L_0)
	.align		4
.L_0:
        /*0004*/ 	.word	index@(_Z13initSolKernelPfii)
        /*0008*/ 	.word	0x00000008


	//----- nvinfo : EIATTR_FRAME_SIZE
	.align		4
.L_1:
        /*000c*/ 	.byte	0x04, 0x11
        /*000e*/ 	.short	(.L_3 - .L_2)
	.align		4
.L_2:
        /*0010*/ 	.word	index@(_Z13initSolKernelPfii)
        /*0014*/ 	.word	0x00000000


	//----- nvinfo : EIATTR_REGCOUNT
	.align		4
.L_3:
        /*0018*/ 	.byte	0x04, 0x2f
        /*001a*/ 	.short	(.L_5 - .L_4)
	.align		4
.L_4:
        /*001c*/ 	.word	index@(_Z12JacobiKernelPfiiff)
        /*0020*/ 	.word	0x00000017


	//----- nvinfo : EIATTR_FRAME_SIZE
	.align		4
.L_5:
        /*0024*/ 	.byte	0x04, 0x11
        /*0026*/ 	.short	(.L_7 - .L_6)
	.align		4
.L_6:
        /*0028*/ 	.word	index@(_Z12JacobiKernelPfiiff)
        /*002c*/ 	.word	0x00000000


	//----- nvinfo : EIATTR_MIN_STACK_SIZE
	.align		4
.L_7:
        /*0030*/ 	.byte	0x04, 0x12
        /*0032*/ 	.short	(.L_9 - .L_8)
	.align		4
.L_8:
        /*0034*/ 	.word	index@(_Z12JacobiKernelPfiiff)
        /*0038*/ 	.word	0x00000000


	//----- nvinfo : EIATTR_MIN_STACK_SIZE
	.align		4
.L_9:
        /*003c*/ 	.byte	0x04, 0x12
        /*003e*/ 	.short	(.L_11 - .L_10)
	.align		4
.L_10:
        /*0040*/ 	.word	index@(_Z13initSolKernelPfii)
        /*0044*/ 	.word	0x00000000
.L_11:


//--------------------- .nv.compat                --------------------------
	.section	.nv.compat,"",@"SHT_CUDA_COMPAT_INFO"
	.align	4
        /*0000*/ 	.byte	0x02, 0x09, 0x00, 0x00, 0x02, 0x02, 0x01, 0x00, 0x02, 0x05, 0x05, 0x00, 0x03, 0x07, 0x01, 0x01
        /*0010*/ 	.byte	0x02, 0x03, 0x00, 0x00, 0x02, 0x06, 0x01, 0x00, 0x04, 0x0b, 0x08, 0x00, 0x09, 0x00, 0x00, 0x00
        /*0020*/ 	.byte	0x00, 0x00, 0x00, 0x00


//--------------------- .nv.info._Z12JacobiKernelPfiiff --------------------------
	.section	.nv.info._Z12JacobiKernelPfiiff,"",@"SHT_CUDA_INFO"
	.sectionflags	@""
	.align	4


	//----- nvinfo : EIATTR_CUDA_API_VERSION
	.align		4
        /*0000*/ 	.byte	0x04, 0x37
        /*0002*/ 	.short	(.L_13 - .L_12)
.L_12:
        /*0004*/ 	.word	0x00000082


	//----- nvinfo : EIATTR_KPARAM_INFO
	.align		4
.L_13:
        /*0008*/ 	.byte	0x04, 0x17
        /*000a*/ 	.short	(.L_15 - .L_14)
.L_14:
        /*000c*/ 	.word	0x00000000
        /*0010*/ 	.short	0x0004
        /*0012*/ 	.short	0x0014
        /*0014*/ 	.byte	0x00, 0xf0, 0x11, 0x00


	//----- nvinfo : EIATTR_KPARAM_INFO
	.align		4
.L_15:
        /*0018*/ 	.byte	0x04, 0x17
        /*001a*/ 	.short	(.L_17 - .L_16)
.L_16:
        /*001c*/ 	.word	0x00000000
        /*0020*/ 	.short	0x0003
        /*0022*/ 	.short	0x0010
        /*0024*/ 	.byte	0x00, 0xf0, 0x11, 0x00


	//----- nvinfo : EIATTR_KPARAM_INFO
	.align		4
.L_17:
        /*0028*/ 	.byte	0x04, 0x17
        /*002a*/ 	.short	(.L_19 - .L_18)
.L_18:
        /*002c*/ 	.word	0x00000000
        /*0030*/ 	.short	0x0002
        /*0032*/ 	.short	0x000c
        /*0034*/ 	.byte	0x00, 0xf0, 0x11, 0x00


	//----- nvinfo : EIATTR_KPARAM_INFO
	.align		4
.L_19:
        /*0038*/ 	.byte	0x04, 0x17
        /*003a*/ 	.short	(.L_21 - .L_20)
.L_20:
        /*003c*/ 	.word	0x00000000
        /*0040*/ 	.short	0x0001
        /*0042*/ 	.short	0x0008
        /*0044*/ 	.byte	0x00, 0xf0, 0x11, 0x00


	//----- nvinfo : EIATTR_KPARAM_INFO
	.align		4
.L_21:
        /*0048*/ 	.byte	0x04, 0x17
        /*004a*/ 	.short	(.L_23 - .L_22)
.L_22:
        /*004c*/ 	.word	0x00000000
        /*0050*/ 	.short	0x0000
        /*0052*/ 	.short	0x0000
        /*0054*/ 	.byte	0x00, 0xf5, 0x21, 0x00


	//----- nvinfo : EIATTR_SPARSE_MMA_MASK
	.align		4
.L_23:
        /*0058*/ 	.byte	0x03, 0x50
        /*005a*/ 	.short	0x0000


	//----- nvinfo : EIATTR_MAXREG_COUNT
	.align		4
        /*005c*/ 	.byte	0x03, 0x1b
        /*005e*/ 	.short	0x00ff


	//----- nvinfo : EIATTR_MERCURY_ISA_VERSION
	.align		4
        /*0060*/ 	.byte	0x03, 0x5f
        /*0062*/ 	.short	0x0101


	//----- nvinfo : EIATTR_VRC_CTA_INIT_COUNT
	.align		4
        /*0064*/ 	.byte	0x02, 0x4a
	.zero		1
	.zero		1


	//----- nvinfo : EIATTR_EXIT_INSTR_OFFSETS
	.align		4
        /*0068*/ 	.byte	0x04, 0x1c
        /*006a*/ 	.short	(.L_25 - .L_24)


	//   ....[0]....
.L_24:
        /*006c*/ 	.word	0x000000d0


	//   ....[1]....
        /*0070*/ 	.word	0x00000120


	//   ....[2]....
        /*0074*/ 	.word	0x00000560


	//----- nvinfo : EIATTR_CBANK_PARAM_SIZE
	.align		4
.L_25:
        /*0078*/ 	.byte	0x03, 0x19
        /*007a*/ 	.short	0x0018


	//----- nvinfo : EIATTR_PARAM_CBANK
	.align		4
        /*007c*/ 	.byte	0x04, 0x0a
        /*007e*/ 	.short	(.L_27 - .L_26)
	.align		4
.L_26:
        /*0080*/ 	.word	index@(.nv.constant0._Z12JacobiKernelPfiiff)
        /*0084*/ 	.short	0x0380
        /*0086*/ 	.short	0x0018


	//----- nvinfo : EIATTR_SW_WAR
	.align		4
.L_27:
        /*0088*/ 	.byte	0x04, 0x36
        /*008a*/ 	.short	(.L_29 - .L_28)
.L_28:
        /*008c*/ 	.word	0x00000008
.L_29:


//--------------------- .nv.info._Z13initSolKernelPfii --------------------------
	.section	.nv.info._Z13initSolKernelPfii,"",@"SHT_CUDA_INFO"
	.sectionflags	@""
	.align	4


	//----- nvinfo : EIATTR_CUDA_API_VERSION
	.align		4
        /*0000*/ 	.byte	0x04, 0x37
        /*0002*/ 	.short	(.L_31 - .L_30)
.L_30:
        /*0004*/ 	.word	0x00000082


	//----- nvinfo : EIATTR_KPARAM_INFO
	.align		4
.L_31:
        /*0008*/ 	.byte	0x04, 0x17
        /*000a*/ 	.short	(.L_33 - .L_32)
.L_32:
        /*000c*/ 	.word	0x00000000
        /*0010*/ 	.short	0x0002
        /*0012*/ 	.short	0x000c
        /*0014*/ 	.byte	0x00, 0xf0, 0x11, 0x00


	//----- nvinfo : EIATTR_KPARAM_INFO
	.align		4
.L_33:
        /*0018*/ 	.byte	0x04, 0x17
        /*001a*/ 	.short	(.L_35 - .L_34)
.L_34:
        /*001c*/ 	.word	0x00000000
        /*0020*/ 	.short	0x0001
        /*0022*/ 	.short	0x0008
        /*0024*/ 	.byte	0x00, 0xf0, 0x11, 0x00


	//----- nvinfo : EIATTR_KPARAM_INFO
	.align		4
.L_35:
        /*0028*/ 	.byte	0x04, 0x17
        /*002a*/ 	.short	(.L_37 - .L_36)
.L_36:
        /*002c*/ 	.word	0x00000000
        /*0030*/ 	.short	0x0000
        /*0032*/ 	.short	0x0000
        /*0034*/ 	.byte	0x00, 0xf5, 0x21, 0x00


	//----- nvinfo : EIATTR_SPARSE_MMA_MASK
	.align		4
.L_37:
        /*0038*/ 	.byte	0x03, 0x50
        /*003a*/ 	.short	0x0000


	//----- nvinfo : EIATTR_MAXREG_COUNT
	.align		4
        /*003c*/ 	.byte	0x03, 0x1b
        /*003e*/ 	.short	0x00ff


	//----- nvinfo : EIATTR_MERCURY_ISA_VERSION
	.align		4
        /*0040*/ 	.byte	0x03, 0x5f
        /*0042*/ 	.short	0x0101


	//----- nvinfo : EIATTR_VRC_CTA_INIT_COUNT
	.align		4
        /*0044*/ 	.byte	0x02, 0x4a
	.zero		1
	.zero		1


	//----- nvinfo : EIATTR_EXIT_INSTR_OFFSETS
	.align		4
        /*0048*/ 	.byte	0x04, 0x1c
        /*004a*/ 	.short	(.L_39 - .L_38)


	//   ....[0]....
.L_38:
        /*004c*/ 	.word	0x000000d0


	//   ....[1]....
        /*0050*/ 	.word	0x00000120


	//----- nvinfo : EIATTR_CBANK_PARAM_SIZE
	.align		4
.L_39:
        /*0054*/ 	.byte	0x03, 0x19
        /*0056*/ 	.short	0x0010


	//----- nvinfo : EIATTR_PARAM_CBANK
	.align		4
        /*0058*/ 	.byte	0x04, 0x0a
        /*005a*/ 	.short	(.L_41 - .L_40)
	.align		4
.L_40:
        /*005c*/ 	.word	index@(.nv.constant0._Z13initSolKernelPfii)
        /*0060*/ 	.short	0x0380
        /*0062*/ 	.short	0x0010


	//----- nvinfo : EIATTR_SW_WAR
	.align		4
.L_41:
        /*0064*/ 	.byte	0x04, 0x36
        /*0066*/ 	.short	(.L_43 - .L_42)
.L_42:
        /*0068*/ 	.word	0x00000008
.L_43:


//--------------------- .nv.callgraph             --------------------------
	.section	.nv.callgraph,"",@"SHT_CUDA_CALLGRAPH"
	.align	4
	.sectionentsize	8
	.align		4
        /*0000*/ 	.word	0x00000000
	.align		4
        /*0004*/ 	.word	0xffffffff
	.align		4
        /*0008*/ 	.word	0x00000000
	.align		4
        /*000c*/ 	.word	0xfffffffe
	.align		4
        /*0010*/ 	.word	0x00000000
	.align		4
        /*0014*/ 	.word	0xfffffffd
	.align		4
        /*0018*/ 	.word	0x00000000
	.align		4
        /*001c*/ 	.word	0xfffffffc


//--------------------- .text._Z12JacobiKernelPfiiff --------------------------
	.section	.text._Z12JacobiKernelPfiiff,"ax",@progbits
	.align	128
        .global         _Z12JacobiKernelPfiiff
        .type           _Z12JacobiKernelPfiiff,@function
        .size           _Z12JacobiKernelPfiiff,(.L_x_2 - _Z12JacobiKernelPfiiff)
        .other          _Z12JacobiKernelPfiiff,@"STO_CUDA_ENTRY STV_DEFAULT"
_Z12JacobiKernelPfiiff:
.text._Z12JacobiKernelPfiiff:
[----:B------:R-:W-:Y:S01]  /*0000*/  LDC R1, c[0x0][0x37c] ;  /* 0x0000df00ff017b82 */ /* 0x000fe20000000800 */
[----:B------:R-:W0:Y:S07]  /*0010*/  S2R R3, SR_TID.X ;  /* 0x0000000000037919 */ /* 0x000e2e0000002100 */
[----:B------:R-:W0:Y:S01]  /*0020*/  S2UR UR4, SR_CTAID.X ;  /* 0x00000000000479c3 */ /* 0x000e220000002500 */
[----:B------:R-:W1:Y:S07]  /*0030*/  S2R R2, SR_TID.Y ;  /* 0x0000000000027919 */ /* 0x000e6e0000002200 */
[----:B------:R-:W0:Y:S08]  /*0040*/  LDC R0, c[0x0][0x360] ;  /* 0x0000d800ff007b82 */ /* 0x000e300000000800 */
[----:B------:R-:W2:Y:S08]  /*0050*/  LDC R15, c[0x0][0x388] ;  /* 0x0000e200ff0f7b82 */ /* 0x000eb00000000800 */
[----:B------:R-:W1:Y:S08]  /*0060*/  S2UR UR5, SR_CTAID.Y ;  /* 0x00000000000579c3 */ /* 0x000e700000002600 */
[----:B------:R-:W1:Y:S01]  /*0070*/  LDC R11, c[0x0][0x364] ;  /* 0x0000d900ff0b7b82 */ /* 0x000e620000000800 */
[----:B0-----:R-:W-:Y:S01]  /*0080*/  IMAD R0, R0, UR4, R3 ;  /* 0x0000000400007c24 */ /* 0x001fe2000f8e0203 */
[----:B--2---:R-:W-:-:S04]  /*0090*/  IADD3 R3, PT, PT, R15, -0x1, RZ ;  /* 0xffffffff0f037810 */ /* 0x004fc80007ffe0ff */
[----:B------:R-:W-:Y:S01]  /*00a0*/  ISETP.GE.AND P0, PT, R0, R3, PT ;  /* 0x000000030000720c */ /* 0x000fe20003f06270 */
[----:B-1----:R-:W-:-:S05]  /*00b0*/  IMAD R11, R11, UR5, R2 ;  /* 0x000000050b0b7c24 */ /* 0x002fca000f8e0202 */
[----:B------:R-:W-:-:S13]  /*00c0*/  ISETP.EQ.OR P0, PT, R11, RZ, P0 ;  /* 0x000000ff0b00720c */ /* 0x000fda0000702670 */
[----:B------:R-:W-:Y:S05]  /*00d0*/  @P0 EXIT ;  /* 0x000000000000094d */ /* 0x000fea0003800000 */
[----:B------:R-:W0:Y:S02]  /*00e0*/  LDCU UR4, c[0x0][0x38c] ;  /* 0x00007180ff0477ac */ /* 0x000e240008000800 */
[----:B0-----:R-:W-:-:S06]  /*00f0*/  UIADD3 UR4, UPT, UPT, UR4, -0x1, URZ ;  /* 0xffffffff04047890 */ /* 0x001fcc000fffe0ff */
[----:B------:R-:W-:-:S04]  /*0100*/  ISETP.GE.AND P0, PT, R11, UR4, PT ;  /* 0x000000040b007c0c */ /* 0x000fc8000bf06270 */
[----:B------:R-:W-:-:S13]  /*0110*/  ISETP.LT.U32.OR P0, PT, R11, 0x2, P0 ;  /* 0x000000020b00780c */ /* 0x000fda0000701470 */
[----:B------:R-:W-:Y:S05]  /*0120*/  @P0 EXIT ;  /* 0x000000000000094d */ /* 0x000fea0003800000 */
[----:B------:R-:W0:Y:S01]  /*0130*/  LDC.64 R2, c[0x0][0x380] ;  /* 0x0000e000ff027b82 */ /* 0x000e220000000a00 */
[-C--:B------:R-:W-:Y:S01]  /*0140*/  IMAD R4, R11, R15.reuse, R0 ;  /* 0x0000000f0b047224 */ /* 0x080fe200078e0200 */
[----:B------:R-:W1:Y:S04]  /*0150*/  LDCU.64 UR4, c[0x0][0x358] ;  /* 0x00006b00ff0477ac */ /* 0x000e680008000a00 */
[----:B------:R-:W-:Y:S01]  /*0160*/  IADD3 R5, PT, PT, R4, -R15, RZ ;  /* 0x8000000f04057210 */ /* 0x000fe20007ffe0ff */
[----:B------:R-:W2:Y:S04]  /*0170*/  LDCU.64 UR6, c[0x0][0x390] ;  /* 0x00007200ff0677ac */ /* 0x000ea80008000a00 */
[----:B0-----:R-:W-:-:S05]  /*0180*/  IMAD.WIDE R2, R5, 0x4, R2 ;  /* 0x0000000405027825 */ /* 0x001fca00078e0202 */
[----:B-1----:R0:W3:Y:S01]  /*0190*/  LDG.E R8, desc[UR4][R2.64] ;  /* 0x0000000402087981 */ /* 0x0020e2000c1e1900 */
[----:B------:R-:W-:-:S05]  /*01a0*/  IMAD.WIDE R6, R15, 0x4, R2 ;  /* 0x000000040f067825 */ /* 0x000fca00078e0202 */
[----:B------:R-:W3:Y:S01]  /*01b0*/  LDG.E R9, desc[UR4][R6.64+-0x4] ;  /* 0xfffffc0406097981 */ /* 0x000ee2000c1e1900 */
[----:B------:R-:W-:-:S03]  /*01c0*/  IMAD.WIDE R14, R15, 0x4, R6 ;  /* 0x000000040f0e7825 */ /* 0x000fc600078e0206 */
[----:B------:R-:W4:Y:S04]  /*01d0*/  LDG.E R5, desc[UR4][R6.64+0x4] ;  /* 0x0000040406057981 */ /* 0x000f28000c1e1900 */
[----:B------:R1:W5:Y:S01]  /*01e0*/  LDG.E R10, desc[UR4][R14.64] ;  /* 0x000000040e0a7981 */ /* 0x000362000c1e1900 */
[----:B------:R-:W-:Y:S02]  /*01f0*/  I2FP.F32.S32 R12, R0 ;  /* 0x00000000000c7245 */ /* 0x000fe40000201400 */
[----:B------:R-:W-:-:S03]  /*0200*/  I2FP.F32.U32 R11, R11 ;  /* 0x0000000b000b7245 */ /* 0x000fc60000201000 */
[----:B--2---:R-:W-:Y:S02]  /*0210*/  FMUL R12, R12, UR6 ;  /* 0x000000060c0c7c20 */ /* 0x004fe40008400000 */
[----:B------:R-:W-:Y:S02]  /*0220*/  FMUL R11, R11, UR6 ;  /* 0x000000060b0b7c20 */ /* 0x000fe40008400000 */
[----:B0-----:R-:W-:Y:S02]  /*0230*/  FADD R2, R12, R12 ;  /* 0x0000000c0c027221 */ /* 0x001fe40000000000 */
[C---:B-1----:R-:W-:Y:S01]  /*0240*/  FADD R14, R11.reuse, R11 ;  /* 0x0000000b0b0e7221 */ /* 0x042fe20000000000 */
[----:B------:R-:W0:Y:S08]  /*0250*/  FRND.TRUNC R0, R11 ;  /* 0x0000000b00007307 */ /* 0x000e30000020d000 */
[----:B------:R-:W1:Y:S08]  /*0260*/  FRND R3, R2 ;  /* 0x0000000200037307 */ /* 0x000e700000201000 */
[----:B------:R-:W2:Y:S08]  /*0270*/  FRND R16, R14 ;  /* 0x0000000e00107307 */ /* 0x000eb00000201000 */
[----:B------:R2:W2:Y:S08]  /*0280*/  F2I.NTZ R4, R2 ;  /* 0x0000000200047305 */ /* 0x0004b00000203100 */
[----:B------:R-:W2:Y:S08]  /*0290*/  F2I.NTZ R15, R14 ;  /* 0x0000000e000f7305 */ /* 0x000eb00000203100 */
[----:B------:R-:W2:Y:S01]  /*02a0*/  FRND.TRUNC R13, R12 ;  /* 0x0000000c000d7307 */ /* 0x000ea2000020d000 */
[----:B0-----:R-:W-:Y:S01]  /*02b0*/  FSETP.NEU.AND P5, PT, R11, R0, PT ;  /* 0x000000000b00720b */ /* 0x001fe20003fad000 */
[----:B------:R-:W-:-:S02]  /*02c0*/  HFMA2 R18, -RZ, RZ, 1.7724609375, -0.07476806640625 ;  /* 0x3f17acc9ff127431 */ /* 0x000fc400000001ff */
[----:B-1----:R-:W-:Y:S01]  /*02d0*/  FFMA R0, R3, -0.5, R12 ;  /* 0xbf00000003007823 */ /* 0x002fe2000000000c */
[----:B--2---:R-:W-:Y:S01]  /*02e0*/  FFMA R2, R16, -0.5, R11 ;  /* 0xbf00000010027823 */ /* 0x004fe2000000000b */
[----:B------:R-:W-:Y:S02]  /*02f0*/  MOV R20, 0x3e684e12 ;  /* 0x3e684e1200147802 */ /* 0x000fe40000000f00 */
[----:B------:R-:W-:Y:S02]  /*0300*/  LOP3.LUT P1, RZ, R4, 0x2, RZ, 0xc0, !PT ;  /* 0x0000000204ff7812 */ /* 0x000fe4000782c0ff */
[C---:B------:R-:W-:Y:S02]  /*0310*/  LOP3.LUT P4, RZ, R15.reuse, 0x2, RZ, 0xc0, !PT ;  /* 0x000000020fff7812 */ /* 0x040fe4000788c0ff */
[----:B------:R-:W-:Y:S01]  /*0320*/  LOP3.LUT R3, R15, 0x1, RZ, 0xc0, !PT ;  /* 0x000000010f037812 */ /* 0x000fe200078ec0ff */
[----:B------:R-:W-:Y:S01]  /*0330*/  FMUL R15, R0, R0 ;  /* 0x00000000000f7220 */ /* 0x000fe20000400000 */
[----:B------:R-:W-:-:S02]  /*0340*/  LOP3.LUT R4, R4, 0x1, RZ, 0xc0, !PT ;  /* 0x0000000104047812 */ /* 0x000fc400078ec0ff */
[----:B------:R-:W-:Y:S01]  /*0350*/  FSETP.NEU.AND P2, PT, R12, R13, PT ;  /* 0x0000000d0c00720b */ /* 0x000fe20003f4d000 */
[----:B------:R-:W-:Y:S01]  /*0360*/  FMUL R13, R2, R2 ;  /* 0x00000002020d7220 */ /* 0x000fe20000400000 */
[----:B------:R-:W-:Y:S01]  /*0370*/  ISETP.NE.U32.AND P0, PT, R4, 0x1, PT ;  /* 0x000000010400780c */ /* 0x000fe20003f05070 */
[----:B------:R-:W-:Y:S01]  /*0380*/  FFMA R14, R15, R20, -1.334560394287109375 ;  /* 0xbfaad2e00f0e7423 */ /* 0x000fe20000000014 */
[----:B------:R-:W-:Y:S01]  /*0390*/  ISETP.NE.U32.AND P3, PT, R3, 0x1, PT ;  /* 0x000000010300780c */ /* 0x000fe20003f65070 */
[----:B------:R-:W-:Y:S01]  /*03a0*/  FFMA R4, R15, -R18, 2.550144195556640625 ;  /* 0x402335900f047423 */ /* 0x000fe20000000812 */
[C---:B------:R-:W-:Y:S01]  /*03b0*/  FFMA R20, R13.reuse, R20, -1.334560394287109375 ;  /* 0xbfaad2e00d147423 */ /* 0x040fe20000000014 */
[----:B------:R-:W-:Y:S01]  /*03c0*/  FFMA R18, R13, -R18, 2.550144195556640625 ;  /* 0x402335900d127423 */ /* 0x000fe20000000812 */
[C---:B------:R-:W-:Y:S01]  /*03d0*/  FFMA R14, R15.reuse, R14, 4.0586924552917480469 ;  /* 0x4081e0cf0f0e7423 */ /* 0x040fe2000000000e */
[----:B------:R-:W-:Y:S01]  /*03e0*/  FFMA R3, R15, R4, -5.1677198410034179688 ;  /* 0xc0a55df60f037423 */ /* 0x000fe20000000004 */
[C---:B------:R-:W-:Y:S01]  /*03f0*/  FFMA R20, R13.reuse, R20, 4.0586924552917480469 ;  /* 0x4081e0cf0d147423 */ /* 0x040fe20000000014 */
[----:B------:R-:W-:Y:S01]  /*0400*/  FFMA R16, R0, R15, RZ ;  /* 0x0000000f00107223 */ /* 0x000fe200000000ff */
[----:B------:R-:W-:Y:S01]  /*0410*/  FFMA R17, R2, R13, RZ ;  /* 0x0000000d02117223 */ /* 0x000fe200000000ff */
[----:B------:R-:W-:Y:S01]  /*0420*/  FFMA R4, R13, R18, -5.1677198410034179688 ;  /* 0xc0a55df60d047423 */ /* 0x000fe20000000012 */
[----:B------:R-:W-:Y:S01]  /*0430*/  FFMA R14, R15, R14, -4.9348020553588867188 ;  /* 0xc09de9e60f0e7423 */ /* 0x000fe2000000000e */
[----:B------:R-:W-:Y:S01]  /*0440*/  FFMA R20, R13, R20, -4.9348020553588867188 ;  /* 0xc09de9e60d147423 */ /* 0x000fe20000000014 */
[----:B------:R-:W-:Y:S01]  /*0450*/  FFMA R3, R3, R16, RZ ;  /* 0x0000001003037223 */ /* 0x000fe200000000ff */
[----:B------:R-:W-:Y:S01]  /*0460*/  FFMA R17, R4, R17, RZ ;  /* 0x0000001104117223 */ /* 0x000fe200000000ff */
[----:B------:R-:W-:Y:S01]  /*0470*/  FFMA R14, R15, R14, 1 ;  /* 0x3f8000000f0e7423 */ /* 0x000fe2000000000e */
[----:B------:R-:W-:Y:S01]  /*0480*/  FFMA R13, R13, R20, 1 ;  /* 0x3f8000000d0d7423 */ /* 0x000fe20000000014 */
[----:B------:R-:W-:Y:S01]  /*0490*/  @P0 FFMA R14, R0, 3.1415927410125732422, R3 ;  /* 0x40490fdb000e0823 */ /* 0x000fe20000000003 */
[----:B------:R-:W-:-:S03]  /*04a0*/  @P3 FFMA R13, R2, 3.1415927410125732422, R17 ;  /* 0x40490fdb020d3823 */ /* 0x000fc60000000011 */
[----:B------:R-:W-:Y:S01]  /*04b0*/  @P1 FADD R14, RZ, -R14 ;  /* 0x8000000eff0e1221 */ /* 0x000fe20000000000 */
[----:B------:R-:W-:Y:S01]  /*04c0*/  @P4 FADD R13, RZ, -R13 ;  /* 0x8000000dff0d4221 */ /* 0x000fe20000000000 */
[----:B------:R-:W-:Y:S01]  /*04d0*/  @!P2 FMUL R14, RZ, R12 ;  /* 0x0000000cff0ea220 */ /* 0x000fe20000400000 */
[----:B------:R-:W-:-:S04]  /*04e0*/  @!P5 FMUL R13, RZ, R11 ;  /* 0x0000000bff0dd220 */ /* 0x000fc80000400000 */
[----:B------:R-:W-:Y:S01]  /*04f0*/  FMUL R14, R14, R13 ;  /* 0x0000000d0e0e7220 */ /* 0x000fe20000400000 */
[----:B---3--:R-:W-:-:S04]  /*0500*/  FADD R9, R8, R9 ;  /* 0x0000000908097221 */ /* 0x008fc80000000000 */
[----:B-----5:R-:W-:-:S04]  /*0510*/  FADD R10, R9, R10 ;  /* 0x0000000a090a7221 */ /* 0x020fc80000000000 */
[----:B----4-:R-:W-:-:S04]  /*0520*/  FADD R5, R10, R5 ;  /* 0x000000050a057221 */ /* 0x010fc80000000000 */
[----:B------:R-:W-:-:S04]  /*0530*/  FFMA R5, -R14, UR7, R5 ;  /* 0x000000070e057c23 */ /* 0x000fc80008000105 */
[----:B------:R-:W-:-:S05]  /*0540*/  FMUL R5, R5, 0.25 ;  /* 0x3e80000005057820 */ /* 0x000fca0000400000 */
[----:B------:R-:W-:Y:S01]  /*0550*/  STG.E desc[UR4][R6.64], R5 ;  /* 0x0000000506007986 */ /* 0x000fe2000c101904 */
[----:B------:R-:W-:Y:S05]  /*0560*/  EXIT ;  /* 0x000000000000794d */ /* 0x000fea0003800000 */
.L_x_0:
[----:B------:R-:W-:-:S00]  /*0570*/  BRA `(.L_x_0) ;  /* 0xfffffffc00fc7947 */ /* 0x000fc0000383ffff */
[----:B------:R-:W-:-:S00]  /*0580*/  NOP ;  /* 0x0000000000007918 */ /* 0x000fc00000000000 */
[----:B------:R-:W-:-:S00]  /*0590*/  NOP ;  /* 0x0000000000007918 */ /* 0x000fc00000000000 */
[----:B------:R-:W-:-:S00]  /*05a0*/  NOP ;  /* 0x0000000000007918 */ /* 0x000fc00000000000 */
[----:B------:R-:W-:-:S00]  /*05b0*/  NOP ;  /* 0x0000000000007918 */ /* 0x000fc00000000000 */
[----:B------:R-:W-:-:S00]  /*05c0*/  NOP ;  /* 0x0000000000007918 */ /* 0x000fc00000000000 */
[----:B------:R-:W-:-:S00]  /*05d0*/  NOP ;  /* 0x0000000000007918 */ /* 0x000fc00000000000 */
[----:B------:R-:W-:-:S00]  /*05e0*/  NOP ;  /* 0x0000000000007918 */ /* 0x000fc00000000000 */
[----:B------:R-:W-:-:S00]  /*05f0*/  NOP ;  /* 0x0000000000007918 */ /* 0x000fc00000000000 */
.L_x_2:


//--------------------- .text._Z13initSolKernelPfii --------------------------
	.section	.text._Z13initSolKernelPfii,"ax",@progbits
	.align	128
        .global         _Z13initSolKernelPfii
        .type           _Z13initSolKernelPfii,@function
        .size           _Z13initSolKernelPfii,(.L_x_3 - _Z13initSolKernelPfii)
        .other          _Z13initSolKernelPfii,@"STO_CUDA_ENTRY STV_DEFAULT"
_Z13initSolKernelPfii:
.text._Z13initSolKernelPfii:
[----:B------:R-:W-:Y:S01]  /*0000*/  LDC R1, c[0x0][0x37c] ;  /* 0x0000df00ff017b82 */ /* 0x000fe20000000800 */
[----:B------:R-:W0:Y:S07]  /*0010*/  S2R R2, SR_TID.Y ;  /* 0x0000000000027919 */ /* 0x000e2e0000002200 */
[----:B------:R-:W1:Y:S01]  /*0020*/  LDC R0, c[0x0][0x360] ;  /* 0x0000d800ff007b82 */ /* 0x000e620000000800 */
[----:B------:R-:W2:Y:S01]  /*0030*/  LDCU.64 UR6, c[0x0][0x388] ;  /* 0x00007100ff0677ac */ /* 0x000ea20008000a00 */
[----:B------:R-:W1:Y:S06]  /*0040*/  S2R R5, SR_TID.X ;  /* 0x0000000000057919 */ /* 0x000e6c0000002100 */
[----:B------:R-:W0:Y:S08]  /*0050*/  S2UR UR5, SR_CTAID.Y ;  /* 0x00000000000579c3 */ /* 0x000e300000002600 */
[----:B------:R-:W0:Y:S08]  /*0060*/  LDC R3, c[0x0][0x364] ;  /* 0x0000d900ff037b82 */ /* 0x000e300000000800 */
[----:B------:R-:W1:Y:S01]  /*0070*/  S2UR UR4, SR_CTAID.X ;  /* 0x00000000000479c3 */ /* 0x000e620000002500 */
[----:B0-----:R-:W-:-:S05]  /*0080*/  IMAD R3, R3, UR5, R2 ;  /* 0x0000000503037c24 */ /* 0x001fca000f8e0202 */
[----:B--2---:R-:W-:Y:S01]  /*0090*/  ISETP.GE.AND P0, PT, R3, UR7, PT ;  /* 0x0000000703007c0c */ /* 0x004fe2000bf06270 */
[----:B-1----:R-:W-:-:S04]  /*00a0*/  IMAD R0, R0, UR4, R5 ;  /* 0x0000000400007c24 */ /* 0x002fc8000f8e0205 */
[----:B------:R-:W-:Y:S01]  /*00b0*/  IMAD R5, R3, UR6, R0 ;  /* 0x0000000603057c24 */ /* 0x000fe2000f8e0200 */
[----:B------:R-:W-:-:S13]  /*00c0*/  ISETP.GE.OR P0, PT, R0, UR6, P0 ;  /* 0x0000000600007c0c */ /* 0x000fda0008706670 */
[----:B------:R-:W-:Y:S05]  /*00d0*/  @P0 EXIT ;  /* 0x000000000000094d */ /* 0x000fea0003800000 */
[----:B------:R-:W0:Y:S01]  /*00e0*/  LDC.64 R2, c[0x0][0x380] ;  /* 0x0000e000ff027b82 */ /* 0x000e220000000a00 */
[----:B------:R-:W1:Y:S01]  /*00f0*/  LDCU.64 UR4, c[0x0][0x358] ;  /* 0x00006b00ff0477ac */ /* 0x000e620008000a00 */
[----:B0-----:R-:W-:-:S05]  /*0100*/  IMAD.WIDE R2, R5, 0x4, R2 ;  /* 0x0000000405027825 */ /* 0x001fca00078e0202 */
[----:B-1----:R-:W-:Y:S01]  /*0110*/  STG.E desc[UR4][R2.64], RZ ;  /* 0x000000ff02007986 */ /* 0x002fe2000c101904 */
[----:B------:R-:W-:Y:S05]  /*0120*/  EXIT ;  /* 0x000000000000794d */ /* 0x000fea0003800000 */
.L_x_1:
        /* <DEDUP_REMOVED lines=13> */
.L_x_3:


//--------------------- .nv.shared.reserved.0     --------------------------
	.section	.nv.shared.reserved.0,"aw",@nobits
	.weak		__nv_reservedSMEM_offset_0_alias
	.size		__nv_reservedSMEM_offset_0_alias, 0, 64
	.other		__nv_reservedSMEM_offset_0_alias,@"STO_CUDA_RESERVED_SHARED STV_DEFAULT"
__nv_reservedSMEM_offset_0_alias:
	.zero		0
	.zero		64


//--------------------- .nv.constant0._Z12JacobiKernelPfiiff --------------------------
	.section	.nv.constant0._Z12JacobiKernelPfiiff,"a",@progbits
	.sectionflags	@""
	.align	4
.nv.constant0._Z12JacobiKernelPfiiff:
	.zero		920


//--------------------- .nv.constant0._Z13initSolKernelPfii --------------------------
	.section	.nv.constant0._Z13initSolKernelPfii,"a",@progbits
	.sectionflags	@""
	.align	4
.nv.constant0._Z13initSolKernelPfii:
	.zero		912


//--------------------- SYMBOLS --------------------------

	.type		.nv.reservedSmem.offset0,@object
	.size		.nv.reservedSmem.offset0,0x4
